//
// Generated by NVIDIA NVVM Compiler
//
// Compiler Build ID: CL-36424714
// Cuda compilation tools, release 13.0, V13.0.88
// Based on NVVM 20.0.0
//

.version 9.0
.target sm_100
.address_size 64

	// .globl	_Z9transposePfS_ii
.extern .func  (.param .b32 func_retval0) vprintf
(
	.param .b64 vprintf_param_0,
	.param .b64 vprintf_param_1
)
;
.extern .shared .align 16 .b8 tile[];
.global .align 1 .b8 $str[44] = {73, 110, 100, 101, 120, 32, 120, 32, 111, 114, 32, 121, 32, 111, 117, 116, 32, 111, 102, 32, 98, 111, 117, 110, 100, 115, 58, 32, 120, 32, 61, 32, 37, 105, 44, 32, 121, 32, 61, 32, 37, 105, 10};

.visible .entry _Z9transposePfS_ii(
	.param .u64 .ptr .align 1 _Z9transposePfS_ii_param_0,
	.param .u64 .ptr .align 1 _Z9transposePfS_ii_param_1,
	.param .u32 _Z9transposePfS_ii_param_2,
	.param .u32 _Z9transposePfS_ii_param_3
)
{
	.local .align 8 .b8 	__local_depot0[8];
	.reg .b64 	%SP;
	.reg .b64 	%SPL;
	.reg .pred 	%p<4>;
	.reg .b32 	%r<26>;
	.reg .b32 	%f<3>;
	.reg .b64 	%rd<13>;

	mov.u64 	%SPL, __local_depot0;
	cvta.local.u64 	%SP, %SPL;
	ld.param.u64 	%rd1, [_Z9transposePfS_ii_param_0];
	ld.param.u64 	%rd2, [_Z9transposePfS_ii_param_1];
	ld.param.u32 	%r8, [_Z9transposePfS_ii_param_2];
	ld.param.u32 	%r7, [_Z9transposePfS_ii_param_3];
	mov.u32 	%r9, %ntid.x;
	mov.u32 	%r10, %ctaid.x;
	mov.u32 	%r1, %tid.x;
	mad.lo.s32 	%r2, %r9, %r10, %r1;
	mov.u32 	%r3, %ntid.y;
	mov.u32 	%r11, %ctaid.y;
	mov.u32 	%r4, %tid.y;
	mad.lo.s32 	%r12, %r3, %r11, %r4;
	setp.ge.s32 	%p1, %r2, %r7;
	setp.ge.s32 	%p2, %r12, %r8;
	or.pred  	%p3, %p1, %p2;
	@%p3 bra 	$L__BB0_2;
	cvta.to.global.u64 	%rd7, %rd1;
	cvta.to.global.u64 	%rd8, %rd2;
	mad.lo.s32 	%r15, %r7, %r12, %r2;
	mad.lo.s32 	%r16, %r1, %r3, %r1;
	add.s32 	%r17, %r16, %r4;
	mul.wide.s32 	%rd9, %r15, 4;
	add.s64 	%rd10, %rd7, %rd9;
	ld.global.f32 	%f1, [%rd10];
	shl.b32 	%r18, %r17, 2;
	mov.u32 	%r19, tile;
	add.s32 	%r20, %r19, %r18;
	st.shared.f32 	[%r20], %f1;
	bar.sync 	0;
	mad.lo.s32 	%r21, %r4, %r3, %r4;
	add.s32 	%r22, %r21, %r1;
	mad.lo.s32 	%r23, %r8, %r2, %r12;
	shl.b32 	%r24, %r22, 2;
	add.s32 	%r25, %r19, %r24;
	ld.shared.f32 	%f2, [%r25];
	mul.wide.s32 	%rd11, %r23, 4;
	add.s64 	%rd12, %rd8, %rd11;
	st.global.f32 	[%rd12], %f2;
	bra.uni 	$L__BB0_3;
$L__BB0_2:
	add.u64 	%rd3, %SP, 0;
	add.u64 	%rd4, %SPL, 0;
	st.local.v2.u32 	[%rd4], {%r2, %r12};
	mov.u64 	%rd5, $str;
	cvta.global.u64 	%rd6, %rd5;
	{ // callseq 0, 0
	.param .b64 param0;
	st.param.b64 	[param0], %rd6;
	.param .b64 param1;
	st.param.b64 	[param1], %rd3;
	.param .b32 retval0;
	call.uni (retval0), 
	vprintf, 
	(
	param0, 
	param1
	);
	ld.param.b32 	%r13, [retval0];
	} // callseq 0
$L__BB0_3:
	ret;

}


// ===== COMPILED SASS (sm_100) =====

	.target	sm_100

	.elftype	@"ET_EXEC"


//--------------------- .note.nv.tkinfo           --------------------------
	.section	.note.nv.tkinfo,"",@"SHT_NOTE"
	.sectionflags	@"SHF_NOTE_NV_TKINFO"
	.tkinfo
        /*0018*/ 	.word	0x00000002
        /*0030*/ 	.string	""
        /*0030*/ 	.string	"ptxas"
        /*0030*/ 	.string	"Cuda compilation tools, release 13.0, V13.0.88"
        /*0030*/ 	.string	"Build cuda_13.0.r13.0/compiler.36424714_0"
        /*0030*/ 	.string	"-arch sm_100 -m 64 "



//--------------------- .note.nv.cuinfo           --------------------------
	.section	.note.nv.cuinfo,"",@"SHT_NOTE"
	.sectionflags	@"SHF_NOTE_NV_CUINFO"
        /*0018*/ 	.short	0x0002
        /*001a*/ 	.short	0x0064
        /*001c*/ 	.short	0x0082
	.zero		2


//--------------------- .nv.info                  --------------------------
	.section	.nv.info,"",@"SHT_CUDA_INFO"
	.align	4


	//----- nvinfo : EIATTR_REGCOUNT
	.align		4
        /*0000*/ 	.byte	0x04, 0x2f
        /*0002*/ 	.short	(.L_2 - .L_1)
	.align		4
.L_1:
        /*0004*/ 	.word	index@(_Z9transposePfS_ii)
        /*0008*/ 	.word	0x00000018


	//----- nvinfo : EIATTR_FRAME_SIZE
	.align		4
.L_2:
        /*000c*/ 	.byte	0x04, 0x11
        /*000e*/ 	.short	(.L_4 - .L_3)
	.align		4
.L_3:
        /*0010*/ 	.word	index@(_Z9transposePfS_ii)
        /*0014*/ 	.word	0x00000008


	//----- nvinfo : EIATTR_MIN_STACK_SIZE
	.align		4
.L_4:
        /*0018*/ 	.byte	0x04, 0x12
        /*001a*/ 	.short	(.L_6 - .L_5)
	.align		4
.L_5:
        /*001c*/ 	.word	index@(_Z9transposePfS_ii)
        /*0020*/ 	.word	0x00000008
.L_6:


//--------------------- .nv.compat                --------------------------
	.section	.nv.compat,"",@"SHT_CUDA_COMPAT_INFO"
	.align	4
        /*0000*/ 	.byte	0x02, 0x09, 0x00, 0x00, 0x02, 0x02, 0x01, 0x00, 0x02, 0x05, 0x05, 0x00, 0x03, 0x07, 0x01, 0x01
        /*0010*/ 	.byte	0x02, 0x03, 0x00, 0x00, 0x02, 0x06, 0x01, 0x00, 0x04, 0x0b, 0x08, 0x00, 0x09, 0x00, 0x00, 0x00
        /*0020*/ 	.byte	0x00, 0x00, 0x00, 0x00


//--------------------- .nv.info._Z9transposePfS_ii --------------------------
	.section	.nv.info._Z9transposePfS_ii,"",@"SHT_CUDA_INFO"
	.sectionflags	@""
	.align	4


	//----- nvinfo : EIATTR_CUDA_API_VERSION
	.align		4
        /*0000*/ 	.byte	0x04, 0x37
        /*0002*/ 	.short	(.L_8 - .L_7)
.L_7:
        /*0004*/ 	.word	0x00000082


	//----- nvinfo : EIATTR_KPARAM_INFO
	.align		4
.L_8:
        /*0008*/ 	.byte	0x04, 0x17
        /*000a*/ 	.short	(.L_10 - .L_9)
.L_9:
        /*000c*/ 	.word	0x00000000
        /*0010*/ 	.short	0x0003
        /*0012*/ 	.short	0x0014
        /*0014*/ 	.byte	0x00, 0xf0, 0x11, 0x00


	//----- nvinfo : EIATTR_KPARAM_INFO
	.align		4
.L_10:
        /*0018*/ 	.byte	0x04, 0x17
        /*001a*/ 	.short	(.L_12 - .L_11)
.L_11:
        /*001c*/ 	.word	0x00000000
        /*0020*/ 	.short	0x0002
        /*0022*/ 	.short	0x0010
        /*0024*/ 	.byte	0x00, 0xf0, 0x11, 0x00


	//----- nvinfo : EIATTR_KPARAM_INFO
	.align		4
.L_12:
        /*0028*/ 	.byte	0x04, 0x17
        /*002a*/ 	.short	(.L_14 - .L_13)
.L_13:
        /*002c*/ 	.word	0x00000000
        /*0030*/ 	.short	0x0001
        /*0032*/ 	.short	0x0008
        /*0034*/ 	.byte	0x00, 0xf5, 0x21, 0x00


	//----- nvinfo : EIATTR_KPARAM_INFO
	.align		4
.L_14:
        /*0038*/ 	.byte	0x04, 0x17
        /*003a*/ 	.short	(.L_16 - .L_15)
.L_15:
        /*003c*/ 	.word	0x00000000
        /*0040*/ 	.short	0x0000
        /*0042*/ 	.short	0x0000
        /*0044*/ 	.byte	0x00, 0xf5, 0x21, 0x00


	//----- nvinfo : EIATTR_SPARSE_MMA_MASK
	.align		4
.L_16:
        /*0048*/ 	.byte	0x03, 0x50
        /*004a*/ 	.short	0x0000


	//----- nvinfo : EIATTR_MAXREG_COUNT
	.align		4
        /*004c*/ 	.byte	0x03, 0x1b
        /*004e*/ 	.short	0x00ff


	//----- nvinfo : EIATTR_NUM_BARRIERS
	.align		4
        /*0050*/ 	.byte	0x02, 0x4c
        /*0052*/ 	.byte	0x01
	.zero		1


	//----- nvinfo : EIATTR_EXTERNS
	.align		4
        /*0054*/ 	.byte	0x04, 0x0f
        /*0056*/ 	.short	(.L_18 - .L_17)


	//   ....[0]....
	.align		4
.L_17:
        /*0058*/ 	.word	index@(vprintf)


	//----- nvinfo : EIATTR_MERCURY_ISA_VERSION
	.align		4
.L_18:
        /*005c*/ 	.byte	0x03, 0x5f
        /*005e*/ 	.short	0x0101


	//----- nvinfo : EIATTR_VRC_CTA_INIT_COUNT
	.align		4
        /*0060*/ 	.byte	0x02, 0x4a
	.zero		1
	.zero		1


	//----- nvinfo : EIATTR_SYSCALL_OFFSETS
	.align		4
        /*0064*/ 	.byte	0x04, 0x46
        /*0066*/ 	.short	(.L_20 - .L_19)


	//   ....[0]....
.L_19:
        /*0068*/ 	.word	0x00000340


	//----- nvinfo : EIATTR_EXIT_INSTR_OFFSETS
	.align		4
.L_20:
        /*006c*/ 	.byte	0x04, 0x1c
        /*006e*/ 	.short	(.L_22 - .L_21)


	//   ....[0]....
.L_21:
        /*0070*/ 	.word	0x000002c0


	//   ....[1]....
        /*0074*/ 	.word	0x00000350


	//----- nvinfo : EIATTR_CRS_STACK_SIZE
	.align		4
.L_22:
        /*0078*/ 	.byte	0x04, 0x1e
        /*007a*/ 	.short	(.L_24 - .L_23)
.L_23:
        /*007c*/ 	.word	0x00000000


	//----- nvinfo : EIATTR_CBANK_PARAM_SIZE
	.align		4
.L_24:
        /*0080*/ 	.byte	0x03, 0x19
        /*0082*/ 	.short	0x0018


	//----- nvinfo : EIATTR_PARAM_CBANK
	.align		4
        /*0084*/ 	.byte	0x04, 0x0a
        /*0086*/ 	.short	(.L_26 - .L_25)
	.align		4
.L_25:
        /*0088*/ 	.word	index@(.nv.constant0._Z9transposePfS_ii)
        /*008c*/ 	.short	0x0380
        /*008e*/ 	.short	0x0018


	//----- nvinfo : EIATTR_SW_WAR
	.align		4
.L_26:
        /*0090*/ 	.byte	0x04, 0x36
        /*0092*/ 	.short	(.L_28 - .L_27)
.L_27:
        /*0094*/ 	.word	0x00000008
.L_28:


//--------------------- .nv.callgraph             --------------------------
	.section	.nv.callgraph,"",@"SHT_CUDA_CALLGRAPH"
	.align	4
	.sectionentsize	8
	.align		4
        /*0000*/ 	.word	0x00000000
	.align		4
        /*0004*/ 	.word	0xffffffff
	.align		4
        /*0008*/ 	.word	index@(_Z9transposePfS_ii)
	.align		4
        /*000c*/ 	.word	index@(vprintf)
	.align		4
        /*0010*/ 	.word	0x00000000
	.align		4
        /*0014*/ 	.word	0xfffffffe
	.align		4
        /*0018*/ 	.word	0x00000000
	.align		4
        /*001c*/ 	.word	0xfffffffd
	.align		4
        /*0020*/ 	.word	0x00000000
	.align		4
        /*0024*/ 	.word	0xfffffffc


//--------------------- .nv.constant4             --------------------------
	.section	.nv.constant4,"a",@progbits
	.align	8
	.align		8
.nv.constant4:
        /*0000*/ 	.dword	vprintf
	.align		8
        /*0008*/ 	.dword	$str


//--------------------- .text._Z9transposePfS_ii  --------------------------
	.section	.text._Z9transposePfS_ii,"ax",@progbits
	.align	128
        .global         _Z9transposePfS_ii
        .type           _Z9transposePfS_ii,@function
        .size           _Z9transposePfS_ii,(.L_x_3 - _Z9transposePfS_ii)
        .other          _Z9transposePfS_ii,@"STO_CUDA_ENTRY STV_DEFAULT"
_Z9transposePfS_ii:
.text._Z9transposePfS_ii:
[----:B------:R-:W0:Y:S01]  /*0000*/  LDC R1, c[0x0][0x37c] ;  /* 0x0000df00ff017b82 */ /* 0x000e220000000800 */
[----:B------:R-:W1:Y:S01]  /*0010*/  S2R R3, SR_CTAID.Y ;  /* 0x0000000000037919 */ /* 0x000e620000002600 */
[----:B------:R-:W2:Y:S01]  /*0020*/  LDCU UR5, c[0x0][0x2fc] ;  /* 0x00005f80ff0577ac */ /* 0x000ea20008000800 */
[----:B0-----:R-:W-:Y:S01]  /*0030*/  VIADD R1, R1, 0xfffffff8 ;  /* 0xfffffff801017836 */ /* 0x001fe20000000000 */
[----:B------:R-:W1:Y:S01]  /*0040*/  S2R R13, SR_TID.Y ;  /* 0x00000000000d7919 */ /* 0x000e620000002200 */
[----:B------:R-:W0:Y:S01]  /*0050*/  LDCU UR6, c[0x0][0x360] ;  /* 0x00006c00ff0677ac */ /* 0x000e220008000800 */
[----:B------:R-:W0:Y:S01]  /*0060*/  S2R R2, SR_CTAID.X ;  /* 0x0000000000027919 */ /* 0x000e220000002500 */
[----:B------:R-:W1:Y:S01]  /*0070*/  LDCU UR36, c[0x0][0x364] ;  /* 0x00006c80ff2477ac */ /* 0x000e620008000800 */
[----:B------:R-:W0:Y:S01]  /*0080*/  S2R R9, SR_TID.X ;  /* 0x0000000000097919 */ /* 0x000e220000002100 */
[----:B------:R-:W3:Y:S01]  /*0090*/  LDCU.64 UR38, c[0x0][0x390] ;  /* 0x00007200ff2677ac */ /* 0x000ee20008000a00 */
[----:B------:R-:W4:Y:S02]  /*00a0*/  LDCU UR4, c[0x0][0x2f8] ;  /* 0x00005f00ff0477ac */ /* 0x000f240008000800 */
[----:B----4-:R-:W-:Y:S01]  /*00b0*/  IADD3 R6, P1, PT, R1, UR4, RZ ;  /* 0x0000000401067c10 */ /* 0x010fe2000ff3e0ff */
[----:B-1----:R-:W-:-:S04]  /*00c0*/  IMAD R3, R3, UR36, R13 ;  /* 0x0000002403037c24 */ /* 0x002fc8000f8e020d */
[----:B--2---:R-:W-:Y:S01]  /*00d0*/  IMAD.X R7, RZ, RZ, UR5, P1 ;  /* 0x00000005ff077e24 */ /* 0x004fe200088e06ff */
[----:B---3--:R-:W-:Y:S01]  /*00e0*/  ISETP.GE.AND P0, PT, R3, UR38, PT ;  /* 0x0000002603007c0c */ /* 0x008fe2000bf06270 */
[----:B0-----:R-:W-:-:S05]  /*00f0*/  IMAD R2, R2, UR6, R9 ;  /* 0x0000000602027c24 */ /* 0x001fca000f8e0209 */
[----:B------:R-:W-:-:S13]  /*0100*/  ISETP.GE.OR P0, PT, R2, UR39, P0 ;  /* 0x0000002702007c0c */ /* 0x000fda0008706670 */
[----:B------:R-:W-:Y:S05]  /*0110*/  @P0 BRA `(.L_x_0) ;  /* 0x00000000006c0947 */ /* 0x000fea0003800000 */
[----:B------:R-:W0:Y:S01]  /*0120*/  LDC.64 R10, c[0x0][0x358] ;  /* 0x0000d600ff0a7b82 */ /* 0x000e220000000a00 */
[----:B------:R-:W-:-:S07]  /*0130*/  IMAD R7, R3, UR39, R2 ;  /* 0x0000002703077c24 */ /* 0x000fce000f8e0202 */
[----:B------:R-:W1:Y:S01]  /*0140*/  LDC.64 R4, c[0x0][0x380] ;  /* 0x0000e000ff047b82 */ /* 0x000e620000000a00 */
[----:B0-----:R-:W-:Y:S02]  /*0150*/  R2UR UR4, R10 ;  /* 0x000000000a0472ca */ /* 0x001fe400000e0000 */
[----:B------:R-:W-:Y:S01]  /*0160*/  R2UR UR5, R11 ;  /* 0x000000000b0572ca */ /* 0x000fe200000e0000 */
[----:B-1----:R-:W-:-:S12]  /*0170*/  IMAD.WIDE R4, R7, 0x4, R4 ;  /* 0x0000000407047825 */ /* 0x002fd800078e0204 */
[----:B------:R0:W2:Y:S01]  /*0180*/  LDG.E R6, desc[UR4][R4.64] ;  /* 0x0000000404067981 */ /* 0x0000a2000c1e1900 */
[----:B------:R-:W-:Y:S01]  /*0190*/  IMAD R0, R9, UR36, R9 ;  /* 0x0000002409007c24 */ /* 0x000fe2000f8e0209 */
[----:B------:R-:W-:Y:S01]  /*01a0*/  MOV R7, 0x400 ;  /* 0x0000040000077802 */ /* 0x000fe20000000f00 */
[----:B------:R-:W-:Y:S01]  /*01b0*/  IMAD R8, R13, UR36, R13 ;  /* 0x000000240d087c24 */ /* 0x000fe2000f8e020d */
[----:B------:R-:W1:Y:S01]  /*01c0*/  S2R R12, SR_CgaCtaId ;  /* 0x00000000000c7919 */ /* 0x000e620000008800 */
[----:B------:R-:W-:Y:S05]  /*01d0*/  WARPSYNC.ALL ;  /* 0x0000000000007948 */ /* 0x000fea0003800000 */
[----:B------:R-:W-:Y:S01]  /*01e0*/  IADD3 R0, PT, PT, R0, R13, RZ ;  /* 0x0000000d00007210 */ /* 0x000fe20007ffe0ff */
[----:B------:R-:W-:Y:S01]  /*01f0*/  IMAD.IADD R8, R8, 0x1, R9 ;  /* 0x0000000108087824 */ /* 0x000fe200078e0209 */
[----:B0-----:R-:W0:Y:S01]  /*0200*/  LDC.64 R4, c[0x0][0x388] ;  /* 0x0000e200ff047b82 */ /* 0x001e220000000a00 */
[----:B------:R-:W-:Y:S01]  /*0210*/  R2UR UR4, R10 ;  /* 0x000000000a0472ca */ /* 0x000fe200000e0000 */
[----:B------:R-:W-:Y:S01]  /*0220*/  IMAD R3, R2, UR38, R3 ;  /* 0x0000002602037c24 */ /* 0x000fe2000f8e0203 */
[----:B------:R-:W-:-:S02]  /*0230*/  R2UR UR5, R11 ;  /* 0x000000000b0572ca */ /* 0x000fc400000e0000 */
[----:B-1----:R-:W-:Y:S01]  /*0240*/  LEA R7, R12, R7, 0x18 ;  /* 0x000000070c077211 */ /* 0x002fe200078ec0ff */
[----:B0-----:R-:W-:-:S03]  /*0250*/  IMAD.WIDE R2, R3, 0x4, R4 ;  /* 0x0000000403027825 */ /* 0x001fc600078e0204 */
[----:B------:R-:W-:Y:S01]  /*0260*/  LEA R9, R0, R7, 0x2 ;  /* 0x0000000700097211 */ /* 0x000fe200078e10ff */
[----:B------:R-:W-:-:S04]  /*0270*/  IMAD R8, R8, 0x4, R7 ;  /* 0x0000000408087824 */ /* 0x000fc800078e0207 */
[----:B--2---:R-:W-:Y:S01]  /*0280*/  STS [R9], R6 ;  /* 0x0000000609007388 */ /* 0x004fe20000000800 */
[----:B------:R-:W-:Y:S06]  /*0290*/  BAR.SYNC.DEFER_BLOCKING 0x0 ;  /* 0x0000000000007b1d */ /* 0x000fec0000010000 */
[----:B------:R-:W0:Y:S04]  /*02a0*/  LDS R7, [R8] ;  /* 0x0000000008077984 */ /* 0x000e280000000800 */
[----:B0-----:R-:W-:Y:S01]  /*02b0*/  STG.E desc[UR4][R2.64], R7 ;  /* 0x0000000702007986 */ /* 0x001fe2000c101904 */
[----:B------:R-:W-:Y:S05]  /*02c0*/  EXIT ;  /* 0x000000000000794d */ /* 0x000fea0003800000 */
.L_x_0:
[----:B------:R-:W-:Y:S01]  /*02d0*/  MOV R0, 0x0 ;  /* 0x0000000000007802 */ /* 0x000fe20000000f00 */
[----:B------:R0:W-:Y:S01]  /*02e0*/  STL.64 [R1], R2 ;  /* 0x0000000201007387 */ /* 0x0001e20000100a00 */
[----:B------:R-:W1:Y:S02]  /*02f0*/  LDCU.64 UR4, c[0x4][0x8] ;  /* 0x01000100ff0477ac */ /* 0x000e640008000a00 */
[----:B------:R0:W2:Y:S01]  /*0300*/  LDC.64 R8, c[0x4][R0] ;  /* 0x0100000000087b82 */ /* 0x0000a20000000a00 */
[----:B-1----:R-:W-:Y:S01]  /*0310*/  MOV R4, UR4 ;  /* 0x0000000400047c02 */ /* 0x002fe20008000f00 */
[----:B0-----:R-:W-:-:S07]  /*0320*/  IMAD.U32 R5, RZ, RZ, UR5 ;  /* 0x00000005ff057e24 */ /* 0x001fce000f8e00ff */
[----:B------:R-:W-:-:S07]  /*0330*/  LEPC R20, `(.L_x_1) ;  /* 0x000000001014794e */ /* 0x000fce0000000000 */
[----:B--2---:R-:W-:Y:S05]  /*0340*/  CALL.ABS.NOINC R8 ;  /* 0x0000000008007343 */ /* 0x004fea0003c00000 */
.L_x_1:
[----:B------:R-:W-:Y:S05]  /*0350*/  EXIT ;  /* 0x000000000000794d */ /* 0x000fea0003800000 */
.L_x_2:
[----:B------:R-:W-:-:S00]  /*0360*/  BRA `(.L_x_2) ;  /* 0xfffffffc00fc7947 */ /* 0x000fc0000383ffff */
[----:B------:R-:W-:-:S00]  /*0370*/  NOP ;  /* 0x0000000000007918 */ /* 0x000fc00000000000 */
        /* <DEDUP_REMOVED lines=8> */
.L_x_3:


//--------------------- .nv.global.init           --------------------------
	.section	.nv.global.init,"aw",@progbits
.nv.global.init:
	.type		$str,@object
	.size		$str,(.L_0 - $str)
$str:
        /*0000*/ 	.byte	0x49, 0x6e, 0x64, 0x65, 0x78, 0x20, 0x78, 0x20, 0x6f, 0x72, 0x20, 0x79, 0x20, 0x6f, 0x75, 0x74
        /*0010*/ 	.byte	0x20, 0x6f, 0x66, 0x20, 0x62, 0x6f, 0x75, 0x6e, 0x64, 0x73, 0x3a, 0x20, 0x78, 0x20, 0x3d, 0x20
        /*0020*/ 	.byte	0x25, 0x69, 0x2c, 0x20, 0x79, 0x20, 0x3d, 0x20, 0x25, 0x69, 0x0a, 0x00
.L_0:


//--------------------- .nv.shared._Z9transposePfS_ii --------------------------
	.section	.nv.shared._Z9transposePfS_ii,"aw",@nobits
	.sectionflags	@""
	.align	16
	.zero		1024


//--------------------- .nv.shared.reserved.0     --------------------------
	.section	.nv.shared.reserved.0,"aw",@nobits
	.weak		__nv_reservedSMEM_offset_0_alias
	.size		__nv_reservedSMEM_offset_0_alias, 0, 64
	.other		__nv_reservedSMEM_offset_0_alias,@"STO_CUDA_RESERVED_SHARED STV_DEFAULT"
__nv_reservedSMEM_offset_0_alias:
	.zero		0
	.zero		64


//--------------------- .nv.constant0._Z9transposePfS_ii --------------------------
	.section	.nv.constant0._Z9transposePfS_ii,"a",@progbits
	.sectionflags	@""
	.align	4
.nv.constant0._Z9transposePfS_ii:
	.zero		920


//--------------------- SYMBOLS --------------------------

	.type		.nv.reservedSmem.offset0,@object
	.size		.nv.reservedSmem.offset0,0x4
	.type		.nv.reservedSmem.cap,@object
	.size		.nv.reservedSmem.cap,0x4
	.type		vprintf,@function
